//
// Generated by NVIDIA NVVM Compiler
//
// Compiler Build ID: CL-36424714
// Cuda compilation tools, release 13.0, V13.0.88
// Based on NVVM 20.0.0
//

.version 9.0
.target sm_100
.address_size 64

	// .globl	_Z4copyPfPKf
// _ZZ13copySharedMemPfPKfE4tile has been demoted
// _ZZ18transposeCoalescedPfPKfE4tile has been demoted
// _ZZ24transposeNoBankConflictsPfPKfE4tile has been demoted

.visible .entry _Z4copyPfPKf(
	.param .u64 .ptr .align 1 _Z4copyPfPKf_param_0,
	.param .u64 .ptr .align 1 _Z4copyPfPKf_param_1
)
{
	.reg .b32 	%r<13>;
	.reg .b32 	%f<2>;
	.reg .b64 	%rd<8>;

	ld.param.u64 	%rd1, [_Z4copyPfPKf_param_0];
	ld.param.u64 	%rd2, [_Z4copyPfPKf_param_1];
	cvta.to.global.u64 	%rd3, %rd1;
	cvta.to.global.u64 	%rd4, %rd2;
	mov.u32 	%r1, %ctaid.x;
	shl.b32 	%r2, %r1, 5;
	mov.u32 	%r3, %tid.x;
	add.s32 	%r4, %r2, %r3;
	mov.u32 	%r5, %ctaid.y;
	shl.b32 	%r6, %r5, 5;
	mov.u32 	%r7, %tid.y;
	add.s32 	%r8, %r6, %r7;
	mov.u32 	%r9, %nctaid.x;
	mul.lo.s32 	%r10, %r9, %r8;
	shl.b32 	%r11, %r10, 5;
	add.s32 	%r12, %r4, %r11;
	mul.wide.s32 	%rd5, %r12, 4;
	add.s64 	%rd6, %rd4, %rd5;
	ld.global.nc.f32 	%f1, [%rd6];
	add.s64 	%rd7, %rd3, %rd5;
	st.global.f32 	[%rd7], %f1;
	ret;

}
	// .globl	_Z13copySharedMemPfPKf
.visible .entry _Z13copySharedMemPfPKf(
	.param .u64 .ptr .align 1 _Z13copySharedMemPfPKf_param_0,
	.param .u64 .ptr .align 1 _Z13copySharedMemPfPKf_param_1
)
{
	.reg .b32 	%r<18>;
	.reg .b32 	%f<3>;
	.reg .b64 	%rd<8>;
	// demoted variable
	.shared .align 4 .b8 _ZZ13copySharedMemPfPKfE4tile[4096];
	ld.param.u64 	%rd1, [_Z13copySharedMemPfPKf_param_0];
	ld.param.u64 	%rd2, [_Z13copySharedMemPfPKf_param_1];
	cvta.to.global.u64 	%rd3, %rd2;
	cvta.to.global.u64 	%rd4, %rd1;
	mov.u32 	%r1, %ctaid.x;
	shl.b32 	%r2, %r1, 5;
	mov.u32 	%r3, %tid.x;
	add.s32 	%r4, %r2, %r3;
	mov.u32 	%r5, %ctaid.y;
	shl.b32 	%r6, %r5, 5;
	mov.u32 	%r7, %tid.y;
	add.s32 	%r8, %r6, %r7;
	mov.u32 	%r9, %nctaid.x;
	mul.lo.s32 	%r10, %r9, %r8;
	shl.b32 	%r11, %r10, 5;
	add.s32 	%r12, %r4, %r11;
	mul.wide.s32 	%rd5, %r12, 4;
	add.s64 	%rd6, %rd3, %rd5;
	ld.global.nc.f32 	%f1, [%rd6];
	shl.b32 	%r13, %r7, 5;
	add.s32 	%r14, %r13, %r3;
	shl.b32 	%r15, %r14, 2;
	mov.u32 	%r16, _ZZ13copySharedMemPfPKfE4tile;
	add.s32 	%r17, %r16, %r15;
	st.shared.f32 	[%r17], %f1;
	bar.sync 	0;
	ld.shared.f32 	%f2, [%r17];
	add.s64 	%rd7, %rd4, %rd5;
	st.global.f32 	[%rd7], %f2;
	ret;

}
	// .globl	_Z14transposeNaivePfPKf
.visible .entry _Z14transposeNaivePfPKf(
	.param .u64 .ptr .align 1 _Z14transposeNaivePfPKf_param_0,
	.param .u64 .ptr .align 1 _Z14transposeNaivePfPKf_param_1
)
{
	.reg .b32 	%r<13>;
	.reg .b32 	%f<2>;
	.reg .b64 	%rd<9>;

	ld.param.u64 	%rd1, [_Z14transposeNaivePfPKf_param_0];
	ld.param.u64 	%rd2, [_Z14transposeNaivePfPKf_param_1];
	cvta.to.global.u64 	%rd3, %rd1;
	cvta.to.global.u64 	%rd4, %rd2;
	mov.u32 	%r1, %ctaid.x;
	shl.b32 	%r2, %r1, 5;
	mov.u32 	%r3, %tid.x;
	add.s32 	%r4, %r2, %r3;
	mov.u32 	%r5, %ctaid.y;
	shl.b32 	%r6, %r5, 5;
	mov.u32 	%r7, %tid.y;
	add.s32 	%r8, %r6, %r7;
	mov.u32 	%r9, %nctaid.x;
	shl.b32 	%r10, %r9, 5;
	mad.lo.s32 	%r11, %r8, %r10, %r4;
	mul.wide.s32 	%rd5, %r11, 4;
	add.s64 	%rd6, %rd4, %rd5;
	ld.global.nc.f32 	%f1, [%rd6];
	mad.lo.s32 	%r12, %r4, %r10, %r8;
	mul.wide.s32 	%rd7, %r12, 4;
	add.s64 	%rd8, %rd3, %rd7;
	st.global.f32 	[%rd8], %f1;
	ret;

}
	// .globl	_Z18transposeCoalescedPfPKf
.visible .entry _Z18transposeCoalescedPfPKf(
	.param .u64 .ptr .align 1 _Z18transposeCoalescedPfPKf_param_0,
	.param .u64 .ptr .align 1 _Z18transposeCoalescedPfPKf_param_1
)
{
	.reg .b32 	%r<24>;
	.reg .b32 	%f<3>;
	.reg .b64 	%rd<9>;
	// demoted variable
	.shared .align 4 .b8 _ZZ18transposeCoalescedPfPKfE4tile[4096];
	ld.param.u64 	%rd1, [_Z18transposeCoalescedPfPKf_param_0];
	ld.param.u64 	%rd2, [_Z18transposeCoalescedPfPKf_param_1];
	cvta.to.global.u64 	%rd3, %rd2;
	cvta.to.global.u64 	%rd4, %rd1;
	mov.u32 	%r1, %ctaid.x;
	shl.b32 	%r2, %r1, 5;
	mov.u32 	%r3, %tid.x;
	add.s32 	%r4, %r2, %r3;
	mov.u32 	%r5, %ctaid.y;
	shl.b32 	%r6, %r5, 5;
	mov.u32 	%r7, %tid.y;
	add.s32 	%r8, %r6, %r7;
	mov.u32 	%r9, %nctaid.x;
	shl.b32 	%r10, %r9, 5;
	mad.lo.s32 	%r11, %r8, %r10, %r4;
	mul.wide.s32 	%rd5, %r11, 4;
	add.s64 	%rd6, %rd3, %rd5;
	ld.global.f32 	%f1, [%rd6];
	shl.b32 	%r12, %r7, 7;
	mov.u32 	%r13, _ZZ18transposeCoalescedPfPKfE4tile;
	add.s32 	%r14, %r13, %r12;
	shl.b32 	%r15, %r3, 2;
	add.s32 	%r16, %r14, %r15;
	st.shared.f32 	[%r16], %f1;
	bar.sync 	0;
	add.s32 	%r17, %r6, %r3;
	add.s32 	%r18, %r2, %r7;
	shl.b32 	%r19, %r3, 7;
	add.s32 	%r20, %r13, %r19;
	shl.b32 	%r21, %r7, 2;
	add.s32 	%r22, %r20, %r21;
	ld.shared.f32 	%f2, [%r22];
	mad.lo.s32 	%r23, %r18, %r10, %r17;
	mul.wide.s32 	%rd7, %r23, 4;
	add.s64 	%rd8, %rd4, %rd7;
	st.global.f32 	[%rd8], %f2;
	ret;

}
	// .globl	_Z24transposeNoBankConflictsPfPKf
.visible .entry _Z24transposeNoBankConflictsPfPKf(
	.param .u64 .ptr .align 1 _Z24transposeNoBankConflictsPfPKf_param_0,
	.param .u64 .ptr .align 1 _Z24transposeNoBankConflictsPfPKf_param_1
)
{
	.reg .b32 	%r<22>;
	.reg .b32 	%f<3>;
	.reg .b64 	%rd<9>;
	// demoted variable
	.shared .align 4 .b8 _ZZ24transposeNoBankConflictsPfPKfE4tile[4224];
	ld.param.u64 	%rd1, [_Z24transposeNoBankConflictsPfPKf_param_0];
	ld.param.u64 	%rd2, [_Z24transposeNoBankConflictsPfPKf_param_1];
	cvta.to.global.u64 	%rd3, %rd2;
	cvta.to.global.u64 	%rd4, %rd1;
	mov.u32 	%r1, %ctaid.x;
	shl.b32 	%r2, %r1, 5;
	mov.u32 	%r3, %tid.x;
	add.s32 	%r4, %r2, %r3;
	mov.u32 	%r5, %ctaid.y;
	shl.b32 	%r6, %r5, 5;
	mov.u32 	%r7, %tid.y;
	add.s32 	%r8, %r6, %r7;
	mov.u32 	%r9, %nctaid.x;
	shl.b32 	%r10, %r9, 5;
	mad.lo.s32 	%r11, %r8, %r10, %r4;
	mul.wide.s32 	%rd5, %r11, 4;
	add.s64 	%rd6, %rd3, %rd5;
	ld.global.f32 	%f1, [%rd6];
	mov.u32 	%r12, _ZZ24transposeNoBankConflictsPfPKfE4tile;
	mad.lo.s32 	%r13, %r7, 132, %r12;
	shl.b32 	%r14, %r3, 2;
	add.s32 	%r15, %r13, %r14;
	st.shared.f32 	[%r15], %f1;
	bar.sync 	0;
	add.s32 	%r16, %r6, %r3;
	add.s32 	%r17, %r2, %r7;
	mad.lo.s32 	%r18, %r3, 132, %r12;
	shl.b32 	%r19, %r7, 2;
	add.s32 	%r20, %r18, %r19;
	ld.shared.f32 	%f2, [%r20];
	mad.lo.s32 	%r21, %r17, %r10, %r16;
	mul.wide.s32 	%rd7, %r21, 4;
	add.s64 	%rd8, %rd4, %rd7;
	st.global.f32 	[%rd8], %f2;
	ret;

}


// ===== COMPILED SASS (sm_100) =====

	.target	sm_100

	.elftype	@"ET_EXEC"


//--------------------- .note.nv.tkinfo           --------------------------
	.section	.note.nv.tkinfo,"",@"SHT_NOTE"
	.sectionflags	@"SHF_NOTE_NV_TKINFO"
	.tkinfo
        /*0018*/ 	.word	0x00000002
        /*0030*/ 	.string	""
        /*0030*/ 	.string	"ptxas"
        /*0030*/ 	.string	"Cuda compilation tools, release 13.0, V13.0.88"
        /*0030*/ 	.string	"Build cuda_13.0.r13.0/compiler.36424714_0"
        /*0030*/ 	.string	"-arch sm_100 -m 64 "



//--------------------- .note.nv.cuinfo           --------------------------
	.section	.note.nv.cuinfo,"",@"SHT_NOTE"
	.sectionflags	@"SHF_NOTE_NV_CUINFO"
        /*0018*/ 	.short	0x0002
        /*001a*/ 	.short	0x0064
        /*001c*/ 	.short	0x0082
	.zero		2


//--------------------- .nv.info                  --------------------------
	.section	.nv.info,"",@"SHT_CUDA_INFO"
	.align	4


	//----- nvinfo : EIATTR_REGCOUNT
	.align		4
        /*0000*/ 	.byte	0x04, 0x2f
        /*0002*/ 	.short	(.L_1 - .L_0)
	.align		4
.L_0:
        /*0004*/ 	.word	index@(_Z4copyPfPKf)
        /*0008*/ 	.word	0x0000000a


	//----- nvinfo : EIATTR_FRAME_SIZE
	.align		4
.L_1:
        /*000c*/ 	.byte	0x04, 0x11
        /*000e*/ 	.short	(.L_3 - .L_2)
	.align		4
.L_2:
        /*0010*/ 	.word	index@(_Z4copyPfPKf)
        /*0014*/ 	.word	0x00000000


	//----- nvinfo : EIATTR_REGCOUNT
	.align		4
.L_3:
        /*0018*/ 	.byte	0x04, 0x2f
        /*001a*/ 	.short	(.L_5 - .L_4)
	.align		4
.L_4:
        /*001c*/ 	.word	index@(_Z13copySharedMemPfPKf)
        /*0020*/ 	.word	0x0000000e


	//----- nvinfo : EIATTR_FRAME_SIZE
	.align		4
.L_5:
        /*0024*/ 	.byte	0x04, 0x11
        /*0026*/ 	.short	(.L_7 - .L_6)
	.align		4
.L_6:
        /*0028*/ 	.word	index@(_Z13copySharedMemPfPKf)
        /*002c*/ 	.word	0x00000000


	//----- nvinfo : EIATTR_REGCOUNT
	.align		4
.L_7:
        /*0030*/ 	.byte	0x04, 0x2f
        /*0032*/ 	.short	(.L_9 - .L_8)
	.align		4
.L_8:
        /*0034*/ 	.word	index@(_Z14transposeNaivePfPKf)
        /*0038*/ 	.word	0x0000000a


	//----- nvinfo : EIATTR_FRAME_SIZE
	.align		4
.L_9:
        /*003c*/ 	.byte	0x04, 0x11
        /*003e*/ 	.short	(.L_11 - .L_10)
	.align		4
.L_10:
        /*0040*/ 	.word	index@(_Z14transposeNaivePfPKf)
        /*0044*/ 	.word	0x00000000


	//----- nvinfo : EIATTR_REGCOUNT
	.align		4
.L_11:
        /*0048*/ 	.byte	0x04, 0x2f
        /*004a*/ 	.short	(.L_13 - .L_12)
	.align		4
.L_12:
        /*004c*/ 	.word	index@(_Z18transposeCoalescedPfPKf)
        /*0050*/ 	.word	0x0000000e


	//----- nvinfo : EIATTR_FRAME_SIZE
	.align		4
.L_13:
        /*0054*/ 	.byte	0x04, 0x11
        /*0056*/ 	.short	(.L_15 - .L_14)
	.align		4
.L_14:
        /*0058*/ 	.word	index@(_Z18transposeCoalescedPfPKf)
        /*005c*/ 	.word	0x00000000


	//----- nvinfo : EIATTR_REGCOUNT
	.align		4
.L_15:
        /*0060*/ 	.byte	0x04, 0x2f
        /*0062*/ 	.short	(.L_17 - .L_16)
	.align		4
.L_16:
        /*0064*/ 	.word	index@(_Z24transposeNoBankConflictsPfPKf)
        /*0068*/ 	.word	0x0000000e


	//----- nvinfo : EIATTR_FRAME_SIZE
	.align		4
.L_17:
        /*006c*/ 	.byte	0x04, 0x11
        /*006e*/ 	.short	(.L_19 - .L_18)
	.align		4
.L_18:
        /*0070*/ 	.word	index@(_Z24transposeNoBankConflictsPfPKf)
        /*0074*/ 	.word	0x00000000


	//----- nvinfo : EIATTR_MIN_STACK_SIZE
	.align		4
.L_19:
        /*0078*/ 	.byte	0x04, 0x12
        /*007a*/ 	.short	(.L_21 - .L_20)
	.align		4
.L_20:
        /*007c*/ 	.word	index@(_Z24transposeNoBankConflictsPfPKf)
        /*0080*/ 	.word	0x00000000


	//----- nvinfo : EIATTR_MIN_STACK_SIZE
	.align		4
.L_21:
        /*0084*/ 	.byte	0x04, 0x12
        /*0086*/ 	.short	(.L_23 - .L_22)
	.align		4
.L_22:
        /*0088*/ 	.word	index@(_Z18transposeCoalescedPfPKf)
        /*008c*/ 	.word	0x00000000


	//----- nvinfo : EIATTR_MIN_STACK_SIZE
	.align		4
.L_23:
        /*0090*/ 	.byte	0x04, 0x12
        /*0092*/ 	.short	(.L_25 - .L_24)
	.align		4
.L_24:
        /*0094*/ 	.word	index@(_Z14transposeNaivePfPKf)
        /*0098*/ 	.word	0x00000000


	//----- nvinfo : EIATTR_MIN_STACK_SIZE
	.align		4
.L_25:
        /*009c*/ 	.byte	0x04, 0x12
        /*009e*/ 	.short	(.L_27 - .L_26)
	.align		4
.L_26:
        /*00a0*/ 	.word	index@(_Z13copySharedMemPfPKf)
        /*00a4*/ 	.word	0x00000000


	//----- nvinfo : EIATTR_MIN_STACK_SIZE
	.align		4
.L_27:
        /*00a8*/ 	.byte	0x04, 0x12
        /*00aa*/ 	.short	(.L_29 - .L_28)
	.align		4
.L_28:
        /*00ac*/ 	.word	index@(_Z4copyPfPKf)
        /*00b0*/ 	.word	0x00000000
.L_29:


//--------------------- .nv.compat                --------------------------
	.section	.nv.compat,"",@"SHT_CUDA_COMPAT_INFO"
	.align	4
        /*0000*/ 	.byte	0x02, 0x09, 0x00, 0x00, 0x02, 0x02, 0x01, 0x00, 0x02, 0x05, 0x05, 0x00, 0x03, 0x07, 0x01, 0x01
        /*0010*/ 	.byte	0x02, 0x03, 0x00, 0x00, 0x02, 0x06, 0x01, 0x00, 0x04, 0x0b, 0x08, 0x00, 0x09, 0x00, 0x00, 0x00
        /*0020*/ 	.byte	0x00, 0x00, 0x00, 0x00


//--------------------- .nv.info._Z24transposeNoBankConflictsPfPKf --------------------------
	.section	.nv.info._Z24transposeNoBankConflictsPfPKf,"",@"SHT_CUDA_INFO"
	.sectionflags	@""
	.align	4


	//----- nvinfo : EIATTR_CUDA_API_VERSION
	.align		4
        /*0000*/ 	.byte	0x04, 0x37
        /*0002*/ 	.short	(.L_31 - .L_30)
.L_30:
        /*0004*/ 	.word	0x00000082


	//----- nvinfo : EIATTR_KPARAM_INFO
	.align		4
.L_31:
        /*0008*/ 	.byte	0x04, 0x17
        /*000a*/ 	.short	(.L_33 - .L_32)
.L_32:
        /*000c*/ 	.word	0x00000000
        /*0010*/ 	.short	0x0001
        /*0012*/ 	.short	0x0008
        /*0014*/ 	.byte	0x00, 0xf5, 0x21, 0x00


	//----- nvinfo : EIATTR_KPARAM_INFO
	.align		4
.L_33:
        /*0018*/ 	.byte	0x04, 0x17
        /*001a*/ 	.short	(.L_35 - .L_34)
.L_34:
        /*001c*/ 	.word	0x00000000
        /*0020*/ 	.short	0x0000
        /*0022*/ 	.short	0x0000
        /*0024*/ 	.byte	0x00, 0xf5, 0x21, 0x00


	//----- nvinfo : EIATTR_SPARSE_MMA_MASK
	.align		4
.L_35:
        /*0028*/ 	.byte	0x03, 0x50
        /*002a*/ 	.short	0x0000


	//----- nvinfo : EIATTR_MAXREG_COUNT
	.align		4
        /*002c*/ 	.byte	0x03, 0x1b
        /*002e*/ 	.short	0x00ff


	//----- nvinfo : EIATTR_NUM_BARRIERS
	.align		4
        /*0030*/ 	.byte	0x02, 0x4c
        /*0032*/ 	.byte	0x01
	.zero		1


	//----- nvinfo : EIATTR_MERCURY_ISA_VERSION
	.align		4
        /*0034*/ 	.byte	0x03, 0x5f
        /*0036*/ 	.short	0x0101


	//----- nvinfo : EIATTR_VRC_CTA_INIT_COUNT
	.align		4
        /*0038*/ 	.byte	0x02, 0x4a
	.zero		1
	.zero		1


	//----- nvinfo : EIATTR_EXIT_INSTR_OFFSETS
	.align		4
        /*003c*/ 	.byte	0x04, 0x1c
        /*003e*/ 	.short	(.L_37 - .L_36)


	//   ....[0]....
.L_36:
        /*0040*/ 	.word	0x000001e0


	//----- nvinfo : EIATTR_CBANK_PARAM_SIZE
	.align		4
.L_37:
        /*0044*/ 	.byte	0x03, 0x19
        /*0046*/ 	.short	0x0010


	//----- nvinfo : EIATTR_PARAM_CBANK
	.align		4
        /*0048*/ 	.byte	0x04, 0x0a
        /*004a*/ 	.short	(.L_39 - .L_38)
	.align		4
.L_38:
        /*004c*/ 	.word	index@(.nv.constant0._Z24transposeNoBankConflictsPfPKf)
        /*0050*/ 	.short	0x0380
        /*0052*/ 	.short	0x0010


	//----- nvinfo : EIATTR_SW_WAR
	.align		4
.L_39:
        /*0054*/ 	.byte	0x04, 0x36
        /*0056*/ 	.short	(.L_41 - .L_40)
.L_40:
        /*0058*/ 	.word	0x00000008
.L_41:


//--------------------- .nv.info._Z18transposeCoalescedPfPKf --------------------------
	.section	.nv.info._Z18transposeCoalescedPfPKf,"",@"SHT_CUDA_INFO"
	.sectionflags	@""
	.align	4


	//----- nvinfo : EIATTR_CUDA_API_VERSION
	.align		4
        /*0000*/ 	.byte	0x04, 0x37
        /*0002*/ 	.short	(.L_43 - .L_42)
.L_42:
        /*0004*/ 	.word	0x00000082


	//----- nvinfo : EIATTR_KPARAM_INFO
	.align		4
.L_43:
        /*0008*/ 	.byte	0x04, 0x17
        /*000a*/ 	.short	(.L_45 - .L_44)
.L_44:
        /*000c*/ 	.word	0x00000000
        /*0010*/ 	.short	0x0001
        /*0012*/ 	.short	0x0008
        /*0014*/ 	.byte	0x00, 0xf5, 0x21, 0x00


	//----- nvinfo : EIATTR_KPARAM_INFO
	.align		4
.L_45:
        /*0018*/ 	.byte	0x04, 0x17
        /*001a*/ 	.short	(.L_47 - .L_46)
.L_46:
        /*001c*/ 	.word	0x00000000
        /*0020*/ 	.short	0x0000
        /*0022*/ 	.short	0x0000
        /*0024*/ 	.byte	0x00, 0xf5, 0x21, 0x00


	//----- nvinfo : EIATTR_SPARSE_MMA_MASK
	.align		4
.L_47:
        /*0028*/ 	.byte	0x03, 0x50
        /*002a*/ 	.short	0x0000


	//----- nvinfo : EIATTR_MAXREG_COUNT
	.align		4
        /*002c*/ 	.byte	0x03, 0x1b
        /*002e*/ 	.short	0x00ff


	//----- nvinfo : EIATTR_NUM_BARRIERS
	.align		4
        /*0030*/ 	.byte	0x02, 0x4c
        /*0032*/ 	.byte	0x01
	.zero		1


	//----- nvinfo : EIATTR_MERCURY_ISA_VERSION
	.align		4
        /*0034*/ 	.byte	0x03, 0x5f
        /*0036*/ 	.short	0x0101


	//----- nvinfo : EIATTR_VRC_CTA_INIT_COUNT
	.align		4
        /*0038*/ 	.byte	0x02, 0x4a
	.zero		1
	.zero		1


	//----- nvinfo : EIATTR_EXIT_INSTR_OFFSETS
	.align		4
        /*003c*/ 	.byte	0x04, 0x1c
        /*003e*/ 	.short	(.L_49 - .L_48)


	//   ....[0]....
.L_48:
        /*0040*/ 	.word	0x000001e0


	//----- nvinfo : EIATTR_CBANK_PARAM_SIZE
	.align		4
.L_49:
        /*0044*/ 	.byte	0x03, 0x19
        /*0046*/ 	.short	0x0010


	//----- nvinfo : EIATTR_PARAM_CBANK
	.align		4
        /*0048*/ 	.byte	0x04, 0x0a
        /*004a*/ 	.short	(.L_51 - .L_50)
	.align		4
.L_50:
        /*004c*/ 	.word	index@(.nv.constant0._Z18transposeCoalescedPfPKf)
        /*0050*/ 	.short	0x0380
        /*0052*/ 	.short	0x0010


	//----- nvinfo : EIATTR_SW_WAR
	.align		4
.L_51:
        /*0054*/ 	.byte	0x04, 0x36
        /*0056*/ 	.short	(.L_53 - .L_52)
.L_52:
        /*0058*/ 	.word	0x00000008
.L_53:


//--------------------- .nv.info._Z14transposeNaivePfPKf --------------------------
	.section	.nv.info._Z14transposeNaivePfPKf,"",@"SHT_CUDA_INFO"
	.sectionflags	@""
	.align	4


	//----- nvinfo : EIATTR_CUDA_API_VERSION
	.align		4
        /*0000*/ 	.byte	0x04, 0x37
        /*0002*/ 	.short	(.L_55 - .L_54)
.L_54:
        /*0004*/ 	.word	0x00000082


	//----- nvinfo : EIATTR_KPARAM_INFO
	.align		4
.L_55:
        /*0008*/ 	.byte	0x04, 0x17
        /*000a*/ 	.short	(.L_57 - .L_56)
.L_56:
        /*000c*/ 	.word	0x00000000
        /*0010*/ 	.short	0x0001
        /*0012*/ 	.short	0x0008
        /*0014*/ 	.byte	0x00, 0xf5, 0x21, 0x00


	//----- nvinfo : EIATTR_KPARAM_INFO
	.align		4
.L_57:
        /*0018*/ 	.byte	0x04, 0x17
        /*001a*/ 	.short	(.L_59 - .L_58)
.L_58:
        /*001c*/ 	.word	0x00000000
        /*0020*/ 	.short	0x0000
        /*0022*/ 	.short	0x0000
        /*0024*/ 	.byte	0x00, 0xf5, 0x21, 0x00


	//----- nvinfo : EIATTR_SPARSE_MMA_MASK
	.align		4
.L_59:
        /*0028*/ 	.byte	0x03, 0x50
        /*002a*/ 	.short	0x0000


	//----- nvinfo : EIATTR_MAXREG_COUNT
	.align		4
        /*002c*/ 	.byte	0x03, 0x1b
        /*002e*/ 	.short	0x00ff


	//----- nvinfo : EIATTR_MERCURY_ISA_VERSION
	.align		4
        /*0030*/ 	.byte	0x03, 0x5f
        /*0032*/ 	.short	0x0101


	//----- nvinfo : EIATTR_VRC_CTA_INIT_COUNT
	.align		4
        /*0034*/ 	.byte	0x02, 0x4a
	.zero		1
	.zero		1


	//----- nvinfo : EIATTR_EXIT_INSTR_OFFSETS
	.align		4
        /*0038*/ 	.byte	0x04, 0x1c
        /*003a*/ 	.short	(.L_61 - .L_60)


	//   ....[0]....
.L_60:
        /*003c*/ 	.word	0x00000120


	//----- nvinfo : EIATTR_CBANK_PARAM_SIZE
	.align		4
.L_61:
        /*0040*/ 	.byte	0x03, 0x19
        /*0042*/ 	.short	0x0010


	//----- nvinfo : EIATTR_PARAM_CBANK
	.align		4
        /*0044*/ 	.byte	0x04, 0x0a
        /*0046*/ 	.short	(.L_63 - .L_62)
	.align		4
.L_62:
        /*0048*/ 	.word	index@(.nv.constant0._Z14transposeNaivePfPKf)
        /*004c*/ 	.short	0x0380
        /*004e*/ 	.short	0x0010


	//----- nvinfo : EIATTR_SW_WAR
	.align		4
.L_63:
        /*0050*/ 	.byte	0x04, 0x36
        /*0052*/ 	.short	(.L_65 - .L_64)
.L_64:
        /*0054*/ 	.word	0x00000008
.L_65:


//--------------------- .nv.info._Z13copySharedMemPfPKf --------------------------
	.section	.nv.info._Z13copySharedMemPfPKf,"",@"SHT_CUDA_INFO"
	.sectionflags	@""
	.align	4


	//----- nvinfo : EIATTR_CUDA_API_VERSION
	.align		4
        /*0000*/ 	.byte	0x04, 0x37
        /*0002*/ 	.short	(.L_67 - .L_66)
.L_66:
        /*0004*/ 	.word	0x00000082


	//----- nvinfo : EIATTR_KPARAM_INFO
	.align		4
.L_67:
        /*0008*/ 	.byte	0x04, 0x17
        /*000a*/ 	.short	(.L_69 - .L_68)
.L_68:
        /*000c*/ 	.word	0x00000000
        /*0010*/ 	.short	0x0001
        /*0012*/ 	.short	0x0008
        /*0014*/ 	.byte	0x00, 0xf5, 0x21, 0x00


	//----- nvinfo : EIATTR_KPARAM_INFO
	.align		4
.L_69:
        /*0018*/ 	.byte	0x04, 0x17
        /*001a*/ 	.short	(.L_71 - .L_70)
.L_70:
        /*001c*/ 	.word	0x00000000
        /*0020*/ 	.short	0x0000
        /*0022*/ 	.short	0x0000
        /*0024*/ 	.byte	0x00, 0xf5, 0x21, 0x00


	//----- nvinfo : EIATTR_SPARSE_MMA_MASK
	.align		4
.L_71:
        /*0028*/ 	.byte	0x03, 0x50
        /*002a*/ 	.short	0x0000


	//----- nvinfo : EIATTR_MAXREG_COUNT
	.align		4
        /*002c*/ 	.byte	0x03, 0x1b
        /*002e*/ 	.short	0x00ff


	//----- nvinfo : EIATTR_NUM_BARRIERS
	.align		4
        /*0030*/ 	.byte	0x02, 0x4c
        /*0032*/ 	.byte	0x01
	.zero		1


	//----- nvinfo : EIATTR_MERCURY_ISA_VERSION
	.align		4
        /*0034*/ 	.byte	0x03, 0x5f
        /*0036*/ 	.short	0x0101


	//----- nvinfo : EIATTR_VRC_CTA_INIT_COUNT
	.align		4
        /*0038*/ 	.byte	0x02, 0x4a
	.zero		1
	.zero		1


	//----- nvinfo : EIATTR_EXIT_INSTR_OFFSETS
	.align		4
        /*003c*/ 	.byte	0x04, 0x1c
        /*003e*/ 	.short	(.L_73 - .L_72)


	//   ....[0]....
.L_72:
        /*0040*/ 	.word	0x00000190


	//----- nvinfo : EIATTR_CBANK_PARAM_SIZE
	.align		4
.L_73:
        /*0044*/ 	.byte	0x03, 0x19
        /*0046*/ 	.short	0x0010


	//----- nvinfo : EIATTR_PARAM_CBANK
	.align		4
        /*0048*/ 	.byte	0x04, 0x0a
        /*004a*/ 	.short	(.L_75 - .L_74)
	.align		4
.L_74:
        /*004c*/ 	.word	index@(.nv.constant0._Z13copySharedMemPfPKf)
        /*0050*/ 	.short	0x0380
        /*0052*/ 	.short	0x0010


	//----- nvinfo : EIATTR_SW_WAR
	.align		4
.L_75:
        /*0054*/ 	.byte	0x04, 0x36
        /*0056*/ 	.short	(.L_77 - .L_76)
.L_76:
        /*0058*/ 	.word	0x00000008
.L_77:


//--------------------- .nv.info._Z4copyPfPKf     --------------------------
	.section	.nv.info._Z4copyPfPKf,"",@"SHT_CUDA_INFO"
	.sectionflags	@""
	.align	4


	//----- nvinfo : EIATTR_CUDA_API_VERSION
	.align		4
        /*0000*/ 	.byte	0x04, 0x37
        /*0002*/ 	.short	(.L_79 - .L_78)
.L_78:
        /*0004*/ 	.word	0x00000082


	//----- nvinfo : EIATTR_KPARAM_INFO
	.align		4
.L_79:
        /*0008*/ 	.byte	0x04, 0x17
        /*000a*/ 	.short	(.L_81 - .L_80)
.L_80:
        /*000c*/ 	.word	0x00000000
        /*0010*/ 	.short	0x0001
        /*0012*/ 	.short	0x0008
        /*0014*/ 	.byte	0x00, 0xf5, 0x21, 0x00


	//----- nvinfo : EIATTR_KPARAM_INFO
	.align		4
.L_81:
        /*0018*/ 	.byte	0x04, 0x17
        /*001a*/ 	.short	(.L_83 - .L_82)
.L_82:
        /*001c*/ 	.word	0x00000000
        /*0020*/ 	.short	0x0000
        /*0022*/ 	.short	0x0000
        /*0024*/ 	.byte	0x00, 0xf5, 0x21, 0x00


	//----- nvinfo : EIATTR_SPARSE_MMA_MASK
	.align		4
.L_83:
        /*0028*/ 	.byte	0x03, 0x50
        /*002a*/ 	.short	0x0000


	//----- nvinfo : EIATTR_MAXREG_COUNT
	.align		4
        /*002c*/ 	.byte	0x03, 0x1b
        /*002e*/ 	.short	0x00ff


	//----- nvinfo : EIATTR_MERCURY_ISA_VERSION
	.align		4
        /*0030*/ 	.byte	0x03, 0x5f
        /*0032*/ 	.short	0x0101


	//----- nvinfo : EIATTR_VRC_CTA_INIT_COUNT
	.align		4
        /*0034*/ 	.byte	0x02, 0x4a
	.zero		1
	.zero		1


	//----- nvinfo : EIATTR_EXIT_INSTR_OFFSETS
	.align		4
        /*0038*/ 	.byte	0x04, 0x1c
        /*003a*/ 	.short	(.L_85 - .L_84)


	//   ....[0]....
.L_84:
        /*003c*/ 	.word	0x00000110


	//----- nvinfo : EIATTR_CBANK_PARAM_SIZE
	.align		4
.L_85:
        /*0040*/ 	.byte	0x03, 0x19
        /*0042*/ 	.short	0x0010


	//----- nvinfo : EIATTR_PARAM_CBANK
	.align		4
        /*0044*/ 	.byte	0x04, 0x0a
        /*0046*/ 	.short	(.L_87 - .L_86)
	.align		4
.L_86:
        /*0048*/ 	.word	index@(.nv.constant0._Z4copyPfPKf)
        /*004c*/ 	.short	0x0380
        /*004e*/ 	.short	0x0010


	//----- nvinfo : EIATTR_SW_WAR
	.align		4
.L_87:
        /*0050*/ 	.byte	0x04, 0x36
        /*0052*/ 	.short	(.L_89 - .L_88)
.L_88:
        /*0054*/ 	.word	0x00000008
.L_89:


//--------------------- .nv.callgraph             --------------------------
	.section	.nv.callgraph,"",@"SHT_CUDA_CALLGRAPH"
	.align	4
	.sectionentsize	8
	.align		4
        /*0000*/ 	.word	0x00000000
	.align		4
        /*0004*/ 	.word	0xffffffff
	.align		4
        /*0008*/ 	.word	0x00000000
	.align		4
        /*000c*/ 	.word	0xfffffffe
	.align		4
        /*0010*/ 	.word	0x00000000
	.align		4
        /*0014*/ 	.word	0xfffffffd
	.align		4
        /*0018*/ 	.word	0x00000000
	.align		4
        /*001c*/ 	.word	0xfffffffc


//--------------------- .text._Z24transposeNoBankConflictsPfPKf --------------------------
	.section	.text._Z24transposeNoBankConflictsPfPKf,"ax",@progbits
	.align	128
        .global         _Z24transposeNoBankConflictsPfPKf
        .type           _Z24transposeNoBankConflictsPfPKf,@function
        .size           _Z24transposeNoBankConflictsPfPKf,(.L_x_5 - _Z24transposeNoBankConflictsPfPKf)
        .other          _Z24transposeNoBankConflictsPfPKf,@"STO_CUDA_ENTRY STV_DEFAULT"
_Z24transposeNoBankConflictsPfPKf:
.text._Z24transposeNoBankConflictsPfPKf:
[----:B------:R-:W-:Y:S01]  /*0000*/  LDC R1, c[0x0][0x37c] ;  /* 0x0000df00ff017b82 */ /* 0x000fe20000000800 */
[----:B------:R-:W0:Y:S01]  /*0010*/  S2R R7, SR_CTAID.X ;  /* 0x0000000000077919 */ /* 0x000e220000002500 */
[----:B------:R-:W1:Y:S06]  /*0020*/  LDCU UR4, c[0x0][0x370] ;  /* 0x00006e00ff0477ac */ /* 0x000e6c0008000800 */
[----:B------:R-:W2:Y:S01]  /*0030*/  LDC.64 R2, c[0x0][0x388] ;  /* 0x0000e200ff027b82 */ /* 0x000ea20000000a00 */
[----:B------:R-:W0:Y:S01]  /*0040*/  S2R R8, SR_TID.X ;  /* 0x0000000000087919 */ /* 0x000e220000002100 */
[----:B------:R-:W3:Y:S01]  /*0050*/  LDCU.64 UR6, c[0x0][0x358] ;  /* 0x00006b00ff0677ac */ /* 0x000ee20008000a00 */
[----:B------:R-:W4:Y:S01]  /*0060*/  S2R R11, SR_CTAID.Y ;  /* 0x00000000000b7919 */ /* 0x000f220000002600 */
[----:B------:R-:W4:Y:S01]  /*0070*/  S2R R10, SR_TID.Y ;  /* 0x00000000000a7919 */ /* 0x000f220000002200 */
[----:B-1----:R-:W-:Y:S01]  /*0080*/  USHF.L.U32 UR4, UR4, 0x5, URZ ;  /* 0x0000000504047899 */ /* 0x002fe200080006ff */
[----:B0-----:R-:W-:-:S02]  /*0090*/  LEA R0, R7, R8, 0x5 ;  /* 0x0000000807007211 */ /* 0x001fc400078e28ff */
[----:B----4-:R-:W-:-:S05]  /*00a0*/  LEA R5, R11, R10, 0x5 ;  /* 0x0000000a0b057211 */ /* 0x010fca00078e28ff */
[----:B------:R-:W-:-:S04]  /*00b0*/  IMAD R5, R5, UR4, R0 ;  /* 0x0000000405057c24 */ /* 0x000fc8000f8e0200 */
[----:B--2---:R-:W-:-:S05]  /*00c0*/  IMAD.WIDE R2, R5, 0x4, R2 ;  /* 0x0000000405027825 */ /* 0x004fca00078e0202 */
[----:B---3--:R0:W2:Y:S01]  /*00d0*/  LDG.E R0, desc[UR6][R2.64] ;  /* 0x0000000602007981 */ /* 0x0080a2000c1e1900 */
[----:B------:R-:W-:Y:S02]  /*00e0*/  MOV R4, 0x400 ;  /* 0x0000040000047802 */ /* 0x000fe40000000f00 */
[----:B------:R-:W-:Y:S01]  /*00f0*/  LEA R7, R7, R10, 0x5 ;  /* 0x0000000a07077211 */ /* 0x000fe200078e28ff */
[----:B------:R-:W1:Y:S01]  /*0100*/  S2R R5, SR_CgaCtaId ;  /* 0x0000000000057919 */ /* 0x000e620000008800 */
[----:B0-----:R-:W0:Y:S01]  /*0110*/  LDC.64 R2, c[0x0][0x380] ;  /* 0x0000e000ff027b82 */ /* 0x001e220000000a00 */
[----:B-1----:R-:W-:-:S05]  /*0120*/  LEA R4, R5, R4, 0x18 ;  /* 0x0000000405047211 */ /* 0x002fca00078ec0ff */
[--C-:B------:R-:W-:Y:S02]  /*0130*/  IMAD R5, R10, 0x84, R4.reuse ;  /* 0x000000840a057824 */ /* 0x100fe400078e0204 */
[----:B------:R-:W-:-:S03]  /*0140*/  IMAD R4, R8, 0x84, R4 ;  /* 0x0000008408047824 */ /* 0x000fc600078e0204 */
[----:B------:R-:W-:Y:S02]  /*0150*/  LEA R5, R8, R5, 0x2 ;  /* 0x0000000508057211 */ /* 0x000fe400078e10ff */
[----:B------:R-:W-:Y:S02]  /*0160*/  LEA R6, R10, R4, 0x2 ;  /* 0x000000040a067211 */ /* 0x000fe400078e10ff */
[----:B------:R-:W-:-:S05]  /*0170*/  LEA R4, R11, R8, 0x5 ;  /* 0x000000080b047211 */ /* 0x000fca00078e28ff */
[----:B------:R-:W-:-:S04]  /*0180*/  IMAD R7, R7, UR4, R4 ;  /* 0x0000000407077c24 */ /* 0x000fc8000f8e0204 */
[----:B0-----:R-:W-:Y:S01]  /*0190*/  IMAD.WIDE R2, R7, 0x4, R2 ;  /* 0x0000000407027825 */ /* 0x001fe200078e0202 */
[----:B--2---:R-:W-:Y:S01]  /*01a0*/  STS [R5], R0 ;  /* 0x0000000005007388 */ /* 0x004fe20000000800 */
[----:B------:R-:W-:Y:S06]  /*01b0*/  BAR.SYNC.DEFER_BLOCKING 0x0 ;  /* 0x0000000000007b1d */ /* 0x000fec0000010000 */
[----:B------:R-:W0:Y:S04]  /*01c0*/  LDS R9, [R6] ;  /* 0x0000000006097984 */ /* 0x000e280000000800 */
[----:B0-----:R-:W-:Y:S01]  /*01d0*/  STG.E desc[UR6][R2.64], R9 ;  /* 0x0000000902007986 */ /* 0x001fe2000c101906 */
[----:B------:R-:W-:Y:S05]  /*01e0*/  EXIT ;  /* 0x000000000000794d */ /* 0x000fea0003800000 */
.L_x_0:
[----:B------:R-:W-:-:S00]  /*01f0*/  BRA `(.L_x_0) ;  /* 0xfffffffc00fc7947 */ /* 0x000fc0000383ffff */
[----:B------:R-:W-:-:S00]  /*0200*/  NOP ;  /* 0x0000000000007918 */ /* 0x000fc00000000000 */
[----:B------:R-:W-:-:S00]  /*0210*/  NOP ;  /* 0x0000000000007918 */ /* 0x000fc00000000000 */
[----:B------:R-:W-:-:S00]  /*0220*/  NOP ;  /* 0x0000000000007918 */ /* 0x000fc00000000000 */
[----:B------:R-:W-:-:S00]  /*0230*/  NOP ;  /* 0x0000000000007918 */ /* 0x000fc00000000000 */
[----:B------:R-:W-:-:S00]  /*0240*/  NOP ;  /* 0x0000000000007918 */ /* 0x000fc00000000000 */
[----:B------:R-:W-:-:S00]  /*0250*/  NOP ;  /* 0x0000000000007918 */ /* 0x000fc00000000000 */
[----:B------:R-:W-:-:S00]  /*0260*/  NOP ;  /* 0x0000000000007918 */ /* 0x000fc00000000000 */
[----:B------:R-:W-:-:S00]  /*0270*/  NOP ;  /* 0x0000000000007918 */ /* 0x000fc00000000000 */
.L_x_5:


//--------------------- .text._Z18transposeCoalescedPfPKf --------------------------
	.section	.text._Z18transposeCoalescedPfPKf,"ax",@progbits
	.align	128
        .global         _Z18transposeCoalescedPfPKf
        .type           _Z18transposeCoalescedPfPKf,@function
        .size           _Z18transposeCoalescedPfPKf,(.L_x_6 - _Z18transposeCoalescedPfPKf)
        .other          _Z18transposeCoalescedPfPKf,@"STO_CUDA_ENTRY STV_DEFAULT"
_Z18transposeCoalescedPfPKf:
.text._Z18transposeCoalescedPfPKf:
        /* <DEDUP_REMOVED lines=14> */
[----:B------:R-:W1:Y:S01]  /*00e0*/  S2UR UR6, SR_CgaCtaId ;  /* 0x00000000000679c3 */ /* 0x000e620000008800 */
[----:B------:R-:W-:Y:S01]  /*00f0*/  UMOV UR5, 0x400 ;  /* 0x0000040000057882 */ /* 0x000fe20000000000 */
[----:B------:R-:W-:-:S06]  /*0100*/  IMAD R7, R7, 0x20, R10 ;  /* 0x0000002007077824 */ /* 0x000fcc00078e020a */
[----:B0-----:R-:W0:Y:S01]  /*0110*/  LDC.64 R2, c[0x0][0x380] ;  /* 0x0000e000ff027b82 */ /* 0x001e220000000a00 */
[----:B-1----:R-:W-:-:S06]  /*0120*/  ULEA UR5, UR6, UR5, 0x18 ;  /* 0x0000000506057291 */ /* 0x002fcc000f8ec0ff */
[----:B------:R-:W-:Y:S02]  /*0130*/  LEA R4, R10, UR5, 0x7 ;  /* 0x000000050a047c11 */ /* 0x000fe4000f8e38ff */
[C---:B------:R-:W-:Y:S02]  /*0140*/  LEA R6, R8.reuse, UR5, 0x7 ;  /* 0x0000000508067c11 */ /* 0x040fe4000f8e38ff */
[----:B------:R-:W-:Y:S02]  /*0150*/  LEA R5, R8, R4, 0x2 ;  /* 0x0000000408057211 */ /* 0x000fe400078e10ff */
[----:B------:R-:W-:Y:S01]  /*0160*/  LEA R4, R11, R8, 0x5 ;  /* 0x000000080b047211 */ /* 0x000fe200078e28ff */
[----:B------:R-:W-:-:S04]  /*0170*/  IMAD R6, R10, 0x4, R6 ;  /* 0x000000040a067824 */ /* 0x000fc800078e0206 */
[----:B------:R-:W-:-:S04]  /*0180*/  IMAD R7, R7, UR4, R4 ;  /* 0x0000000407077c24 */ /* 0x000fc8000f8e0204 */
[----:B0-----:R-:W-:Y:S01]  /*0190*/  IMAD.WIDE R2, R7, 0x4, R2 ;  /* 0x0000000407027825 */ /* 0x001fe200078e0202 */
[----:B--2---:R-:W-:Y:S01]  /*01a0*/  STS [R5], R0 ;  /* 0x0000000005007388 */ /* 0x004fe20000000800 */
[----:B------:R-:W-:Y:S06]  /*01b0*/  BAR.SYNC.DEFER_BLOCKING 0x0 ;  /* 0x0000000000007b1d */ /* 0x000fec0000010000 */
[----:B------:R-:W0:Y:S04]  /*01c0*/  LDS R9, [R6] ;  /* 0x0000000006097984 */ /* 0x000e280000000800 */
[----:B0-----:R-:W-:Y:S01]  /*01d0*/  STG.E desc[UR8][R2.64], R9 ;  /* 0x0000000902007986 */ /* 0x001fe2000c101908 */
[----:B------:R-:W-:Y:S05]  /*01e0*/  EXIT ;  /* 0x000000000000794d */ /* 0x000fea0003800000 */
.L_x_1:
        /* <DEDUP_REMOVED lines=9> */
.L_x_6:


//--------------------- .text._Z14transposeNaivePfPKf --------------------------
	.section	.text._Z14transposeNaivePfPKf,"ax",@progbits
	.align	128
        .global         _Z14transposeNaivePfPKf
        .type           _Z14transposeNaivePfPKf,@function
        .size           _Z14transposeNaivePfPKf,(.L_x_7 - _Z14transposeNaivePfPKf)
        .other          _Z14transposeNaivePfPKf,@"STO_CUDA_ENTRY STV_DEFAULT"
_Z14transposeNaivePfPKf:
.text._Z14transposeNaivePfPKf:
        /* <DEDUP_REMOVED lines=12> */
[----:B--2---:R-:W-:Y:S02]  /*00c0*/  IMAD.WIDE R2, R5, 0x4, R2 ;  /* 0x0000000405027825 */ /* 0x004fe400078e0202 */
[----:B------:R-:W0:Y:S04]  /*00d0*/  LDC.64 R4, c[0x0][0x380] ;  /* 0x0000e000ff047b82 */ /* 0x000e280000000a00 */
[----:B---3--:R-:W2:Y:S01]  /*00e0*/  LDG.E.CONSTANT R3, desc[UR6][R2.64] ;  /* 0x0000000602037981 */ /* 0x008ea2000c1e9900 */
[----:B------:R-:W-:-:S04]  /*00f0*/  IMAD R7, R0, UR4, R7 ;  /* 0x0000000400077c24 */ /* 0x000fc8000f8e0207 */
[----:B0-----:R-:W-:-:S05]  /*0100*/  IMAD.WIDE R4, R7, 0x4, R4 ;  /* 0x0000000407047825 */ /* 0x001fca00078e0204 */
[----:B--2---:R-:W-:Y:S01]  /*0110*/  STG.E desc[UR6][R4.64], R3 ;  /* 0x0000000304007986 */ /* 0x004fe2000c101906 */
[----:B------:R-:W-:Y:S05]  /*0120*/  EXIT ;  /* 0x000000000000794d */ /* 0x000fea0003800000 */
.L_x_2:
        /* <DEDUP_REMOVED lines=13> */
.L_x_7:


//--------------------- .text._Z13copySharedMemPfPKf --------------------------
	.section	.text._Z13copySharedMemPfPKf,"ax",@progbits
	.align	128
        .global         _Z13copySharedMemPfPKf
        .type           _Z13copySharedMemPfPKf,@function
        .size           _Z13copySharedMemPfPKf,(.L_x_8 - _Z13copySharedMemPfPKf)
        .other          _Z13copySharedMemPfPKf,@"STO_CUDA_ENTRY STV_DEFAULT"
_Z13copySharedMemPfPKf:
.text._Z13copySharedMemPfPKf:
[----:B------:R-:W-:Y:S01]  /*0000*/  LDC R1, c[0x0][0x37c] ;  /* 0x0000df00ff017b82 */ /* 0x000fe20000000800 */
[----:B------:R-:W0:Y:S01]  /*0010*/  S2R R0, SR_CTAID.Y ;  /* 0x0000000000007919 */ /* 0x000e220000002600 */
[----:B------:R-:W1:Y:S06]  /*0020*/  LDCU UR4, c[0x0][0x370] ;  /* 0x00006e00ff0477ac */ /* 0x000e6c0008000800 */
[----:B------:R-:W2:Y:S01]  /*0030*/  LDC.64 R2, c[0x0][0x388] ;  /* 0x0000e200ff027b82 */ /* 0x000ea20000000a00 */
[----:B------:R-:W0:Y:S01]  /*0040*/  S2R R6, SR_TID.Y ;  /* 0x0000000000067919 */ /* 0x000e220000002200 */
[----:B------:R-:W3:Y:S01]  /*0050*/  LDCU.64 UR6, c[0x0][0x358] ;  /* 0x00006b00ff0677ac */ /* 0x000ee20008000a00 */
[----:B------:R-:W4:Y:S01]  /*0060*/  S2R R4, SR_CTAID.X ;  /* 0x0000000000047919 */ /* 0x000f220000002500 */
[----:B------:R-:W4:Y:S01]  /*0070*/  S2R R9, SR_TID.X ;  /* 0x0000000000097919 */ /* 0x000f220000002100 */
[----:B0-----:R-:W-:-:S05]  /*0080*/  LEA R0, R0, R6, 0x5 ;  /* 0x0000000600007211 */ /* 0x001fca00078e28ff */
[----:B-1----:R-:W-:Y:S01]  /*0090*/  IMAD R5, R0, UR4, RZ ;  /* 0x0000000400057c24 */ /* 0x002fe2000f8e02ff */
[----:B----4-:R-:W-:-:S04]  /*00a0*/  LEA R0, R4, R9, 0x5 ;  /* 0x0000000904007211 */ /* 0x010fc800078e28ff */
[----:B------:R-:W-:Y:S01]  /*00b0*/  LEA R7, R5, R0, 0x5 ;  /* 0x0000000005077211 */ /* 0x000fe200078e28ff */
[----:B------:R-:W0:Y:S04]  /*00c0*/  S2UR UR5, SR_CgaCtaId ;  /* 0x00000000000579c3 */ /* 0x000e280000008800 */
[----:B--2---:R-:W-:Y:S01]  /*00d0*/  IMAD.WIDE R2, R7, 0x4, R2 ;  /* 0x0000000407027825 */ /* 0x004fe200078e0202 */
[----:B------:R-:W-:-:S03]  /*00e0*/  UMOV UR4, 0x400 ;  /* 0x0000040000047882 */ /* 0x000fc60000000000 */
[----:B------:R-:W1:Y:S02]  /*00f0*/  LDC.64 R4, c[0x0][0x380] ;  /* 0x0000e000ff047b82 */ /* 0x000e640000000a00 */
[----:B---3--:R-:W2:Y:S01]  /*0100*/  LDG.E.CONSTANT R2, desc[UR6][R2.64] ;  /* 0x0000000602027981 */ /* 0x008ea2000c1e9900 */
[----:B------:R-:W-:Y:S01]  /*0110*/  LEA R0, R6, R9, 0x5 ;  /* 0x0000000906007211 */ /* 0x000fe200078e28ff */
[----:B0-----:R-:W-:-:S06]  /*0120*/  ULEA UR4, UR5, UR4, 0x18 ;  /* 0x0000000405047291 */ /* 0x001fcc000f8ec0ff */
[----:B------:R-:W-:Y:S01]  /*0130*/  LEA R9, R0, UR4, 0x2 ;  /* 0x0000000400097c11 */ /* 0x000fe2000f8e10ff */
[----:B-1----:R-:W-:-:S04]  /*0140*/  IMAD.WIDE R4, R7, 0x4, R4 ;  /* 0x0000000407047825 */ /* 0x002fc800078e0204 */
[----:B--2---:R-:W-:Y:S01]  /*0150*/  STS [R9], R2 ;  /* 0x0000000209007388 */ /* 0x004fe20000000800 */
[----:B------:R-:W-:Y:S06]  /*0160*/  BAR.SYNC.DEFER_BLOCKING 0x0 ;  /* 0x0000000000007b1d */ /* 0x000fec0000010000 */
[----:B------:R-:W0:Y:S04]  /*0170*/  LDS R11, [R9] ;  /* 0x00000000090b7984 */ /* 0x000e280000000800 */
[----:B0-----:R-:W-:Y:S01]  /*0180*/  STG.E desc[UR6][R4.64], R11 ;  /* 0x0000000b04007986 */ /* 0x001fe2000c101906 */
[----:B------:R-:W-:Y:S05]  /*0190*/  EXIT ;  /* 0x000000000000794d */ /* 0x000fea0003800000 */
.L_x_3:
        /* <DEDUP_REMOVED lines=14> */
.L_x_8:


//--------------------- .text._Z4copyPfPKf        --------------------------
	.section	.text._Z4copyPfPKf,"ax",@progbits
	.align	128
        .global         _Z4copyPfPKf
        .type           _Z4copyPfPKf,@function
        .size           _Z4copyPfPKf,(.L_x_9 - _Z4copyPfPKf)
        .other          _Z4copyPfPKf,@"STO_CUDA_ENTRY STV_DEFAULT"
_Z4copyPfPKf:
.text._Z4copyPfPKf:
        /* <DEDUP_REMOVED lines=11> */
[----:B------:R-:W-:Y:S02]  /*00b0*/  LEA R7, R5, R0, 0x5 ;  /* 0x0000000005077211 */ /* 0x000fe400078e28ff */
[----:B------:R-:W0:Y:S03]  /*00c0*/  LDC.64 R4, c[0x0][0x380] ;  /* 0x0000e000ff047b82 */ /* 0x000e260000000a00 */
[----:B--2---:R-:W-:-:S06]  /*00d0*/  IMAD.WIDE R2, R7, 0x4, R2 ;  /* 0x0000000407027825 */ /* 0x004fcc00078e0202 */
[----:B---3--:R-:W2:Y:S01]  /*00e0*/  LDG.E.CONSTANT R3, desc[UR4][R2.64] ;  /* 0x0000000402037981 */ /* 0x008ea2000c1e9900 */
[----:B0-----:R-:W-:-:S05]  /*00f0*/  IMAD.WIDE R4, R7, 0x4, R4 ;  /* 0x0000000407047825 */ /* 0x001fca00078e0204 */
[----:B--2---:R-:W-:Y:S01]  /*0100*/  STG.E desc[UR4][R4.64], R3 ;  /* 0x0000000304007986 */ /* 0x004fe2000c101904 */
[----:B------:R-:W-:Y:S05]  /*0110*/  EXIT ;  /* 0x000000000000794d */ /* 0x000fea0003800000 */
.L_x_4:
        /* <DEDUP_REMOVED lines=14> */
.L_x_9:


//--------------------- .nv.shared._Z24transposeNoBankConflictsPfPKf --------------------------
	.section	.nv.shared._Z24transposeNoBankConflictsPfPKf,"aw",@nobits
	.sectionflags	@""
	.align	4
.nv.shared._Z24transposeNoBankConflictsPfPKf:
	.zero		5248


//--------------------- .nv.shared.reserved.0     --------------------------
	.section	.nv.shared.reserved.0,"aw",@nobits
	.weak		__nv_reservedSMEM_offset_0_alias
	.size		__nv_reservedSMEM_offset_0_alias, 0, 64
	.other		__nv_reservedSMEM_offset_0_alias,@"STO_CUDA_RESERVED_SHARED STV_DEFAULT"
__nv_reservedSMEM_offset_0_alias:
	.zero		0
	.zero		64


//--------------------- .nv.shared._Z18transposeCoalescedPfPKf --------------------------
	.section	.nv.shared._Z18transposeCoalescedPfPKf,"aw",@nobits
	.sectionflags	@""
	.align	4
.nv.shared._Z18transposeCoalescedPfPKf:
	.zero		5120


//--------------------- .nv.shared._Z13copySharedMemPfPKf --------------------------
	.section	.nv.shared._Z13copySharedMemPfPKf,"aw",@nobits
	.sectionflags	@""
	.align	4
.nv.shared._Z13copySharedMemPfPKf:
	.zero		5120


//--------------------- .nv.constant0._Z24transposeNoBankConflictsPfPKf --------------------------
	.section	.nv.constant0._Z24transposeNoBankConflictsPfPKf,"a",@progbits
	.sectionflags	@""
	.align	4
.nv.constant0._Z24transposeNoBankConflictsPfPKf:
	.zero		912


//--------------------- .nv.constant0._Z18transposeCoalescedPfPKf --------------------------
	.section	.nv.constant0._Z18transposeCoalescedPfPKf,"a",@progbits
	.sectionflags	@""
	.align	4
.nv.constant0._Z18transposeCoalescedPfPKf:
	.zero		912


//--------------------- .nv.constant0._Z14transposeNaivePfPKf --------------------------
	.section	.nv.constant0._Z14transposeNaivePfPKf,"a",@progbits
	.sectionflags	@""
	.align	4
.nv.constant0._Z14transposeNaivePfPKf:
	.zero		912


//--------------------- .nv.constant0._Z13copySharedMemPfPKf --------------------------
	.section	.nv.constant0._Z13copySharedMemPfPKf,"a",@progbits
	.sectionflags	@""
	.align	4
.nv.constant0._Z13copySharedMemPfPKf:
	.zero		912


//--------------------- .nv.constant0._Z4copyPfPKf --------------------------
	.section	.nv.constant0._Z4copyPfPKf,"a",@progbits
	.sectionflags	@""
	.align	4
.nv.constant0._Z4copyPfPKf:
	.zero		912


//--------------------- SYMBOLS --------------------------

	.type		.nv.reservedSmem.offset0,@object
	.size		.nv.reservedSmem.offset0,0x4
	.type		.nv.reservedSmem.cap,@object
	.size		.nv.reservedSmem.cap,0x4
